	.headerflags	@"EF_CUDA_TEXMODE_UNIFIED EF_CUDA_64BIT_ADDRESS EF_CUDA_ACCELERATORS EF_CUDA_SM90 EF_CUDA_VIRTUAL_SM(EF_CUDA_SM90)"
	.elftype	@"ET_EXEC"


//--------------------- .nv.info                  --------------------------
	.section	.nv.info,"",@"SHT_CUDA_INFO"
	.align	4


	//----- nvinfo : EIATTR_REGCOUNT
	.align		4
        /*0000*/ 	.byte	0x04, 0x2f
        /*0002*/ 	.short	(.L_1 - .L_0)
	.align		4
.L_0:
        /*0004*/ 	.word	index@(triton_poi_fused_max_pool2d_with_indices_8)
        /*0008*/ 	.word	0x00000022


	//----- nvinfo : EIATTR_MIN_STACK_SIZE
	.align		4
.L_1:
        /*000c*/ 	.byte	0x04, 0x12
        /*000e*/ 	.short	(.L_3 - .L_2)
	.align		4
.L_2:
        /*0010*/ 	.word	index@(triton_poi_fused_max_pool2d_with_indices_8)
        /*0014*/ 	.word	0x00000000


	//----- nvinfo : EIATTR_FRAME_SIZE
	.align		4
.L_3:
        /*0018*/ 	.byte	0x04, 0x11
        /*001a*/ 	.short	(.L_5 - .L_4)
	.align		4
.L_4:
        /*001c*/ 	.word	index@(triton_poi_fused_max_pool2d_with_indices_8)
        /*0020*/ 	.word	0x00000000


	//----- nvinfo : EIATTR_MIN_STACK_SIZE
	.align		4
.L_5:
        /*0024*/ 	.byte	0x04, 0x12
        /*0026*/ 	.short	(.L_7 - .L_6)
	.align		4
.L_6:
        /*0028*/ 	.word	index@(triton_poi_fused_max_pool2d_with_indices_8)
        /*002c*/ 	.word	0x00000000
.L_7:


//--------------------- .nv.info.triton_poi_fused_max_pool2d_with_indices_8 --------------------------
	.section	.nv.info.triton_poi_fused_max_pool2d_with_indices_8,"",@"SHT_CUDA_INFO"
	.sectionflags	@""
	.align	4


	//----- nvinfo : EIATTR_CUDA_API_VERSION
	.align		4
        /*0000*/ 	.byte	0x04, 0x37
        /*0002*/ 	.short	(.L_9 - .L_8)
.L_8:
        /*0004*/ 	.word	0x0000007c


	//----- nvinfo : EIATTR_KPARAM_INFO
	.align		4
.L_9:
        /*0008*/ 	.byte	0x04, 0x17
        /*000a*/ 	.short	(.L_11 - .L_10)
.L_10:
        /*000c*/ 	.word	0x00000000
        /*0010*/ 	.short	0x0003
        /*0012*/ 	.short	0x0014
        /*0014*/ 	.byte	0x00, 0xf0, 0x11, 0x00


	//----- nvinfo : EIATTR_KPARAM_INFO
	.align		4
.L_11:
        /*0018*/ 	.byte	0x04, 0x17
        /*001a*/ 	.short	(.L_13 - .L_12)
.L_12:
        /*001c*/ 	.word	0x00000000
        /*0020*/ 	.short	0x0002
        /*0022*/ 	.short	0x0010
        /*0024*/ 	.byte	0x00, 0xf0, 0x11, 0x00


	//----- nvinfo : EIATTR_KPARAM_INFO
	.align		4
.L_13:
        /*0028*/ 	.byte	0x04, 0x17
        /*002a*/ 	.short	(.L_15 - .L_14)
.L_14:
        /*002c*/ 	.word	0x00000000
        /*0030*/ 	.short	0x0001
        /*0032*/ 	.short	0x0008
        /*0034*/ 	.byte	0x00, 0xf4, 0x21, 0x00


	//----- nvinfo : EIATTR_KPARAM_INFO
	.align		4
.L_15:
        /*0038*/ 	.byte	0x04, 0x17
        /*003a*/ 	.short	(.L_17 - .L_16)
.L_16:
        /*003c*/ 	.word	0x00000000
        /*0040*/ 	.short	0x0000
        /*0042*/ 	.short	0x0000
        /*0044*/ 	.byte	0x00, 0xf4, 0x21, 0x00


	//----- nvinfo : EIATTR_SPARSE_MMA_MASK
	.align		4
.L_17:
        /*0048*/ 	.byte	0x03, 0x50
        /*004a*/ 	.short	0x0000


	//----- nvinfo : EIATTR_MAXREG_COUNT
	.align		4
        /*004c*/ 	.byte	0x03, 0x1b
        /*004e*/ 	.short	0x00ff


	//----- nvinfo : EIATTR_EXIT_INSTR_OFFSETS
	.align		4
        /*0050*/ 	.byte	0x04, 0x1c
        /*0052*/ 	.short	(.L_19 - .L_18)


	//   ....[0]....
.L_18:
        /*0054*/ 	.word	0x00001de0


	//   ....[1]....
        /*0058*/ 	.word	0x00001e90


	//----- nvinfo : EIATTR_REQNTID
	.align		4
.L_19:
        /*005c*/ 	.byte	0x04, 0x10
        /*005e*/ 	.short	(.L_21 - .L_20)
.L_20:
        /*0060*/ 	.word	0x00000080
        /*0064*/ 	.word	0x00000001
        /*0068*/ 	.word	0x00000001


	//----- nvinfo : EIATTR_CBANK_PARAM_SIZE
	.align		4
.L_21:
        /*006c*/ 	.byte	0x03, 0x19
        /*006e*/ 	.short	0x0018


	//----- nvinfo : EIATTR_PARAM_CBANK
	.align		4
        /*0070*/ 	.byte	0x04, 0x0a
        /*0072*/ 	.short	(.L_23 - .L_22)
	.align		4
.L_22:
        /*0074*/ 	.word	index@(.nv.constant0.triton_poi_fused_max_pool2d_with_indices_8)
        /*0078*/ 	.short	0x0210
        /*007a*/ 	.short	0x0018


	//----- nvinfo : EIATTR_SW_WAR
	.align		4
.L_23:
        /*007c*/ 	.byte	0x04, 0x36
        /*007e*/ 	.short	(.L_25 - .L_24)
.L_24:
        /*0080*/ 	.word	0x00000008
.L_25:


//--------------------- .nv.callgraph             --------------------------
	.section	.nv.callgraph,"",@"SHT_CUDA_CALLGRAPH"
	.align	4
	.sectionentsize	8
	.align		4
        /*0000*/ 	.word	0x00000000
	.align		4
        /*0004*/ 	.word	0xffffffff
	.align		4
        /*0008*/ 	.word	0x00000000
	.align		4
        /*000c*/ 	.word	0xfffffffe
	.align		4
        /*0010*/ 	.word	0x00000000
	.align		4
        /*0014*/ 	.word	0xfffffffd
	.align		4
        /*0018*/ 	.word	0x00000000
	.align		4
        /*001c*/ 	.word	0xfffffffc


//--------------------- .text.triton_poi_fused_max_pool2d_with_indices_8 --------------------------
	.section	.text.triton_poi_fused_max_pool2d_with_indices_8,"ax",@progbits
	.sectionflags	@"SHF_BARRIERS=1"
	.align	128
        .global         triton_poi_fused_max_pool2d_with_indices_8
        .type           triton_poi_fused_max_pool2d_with_indices_8,@function
        .size           triton_poi_fused_max_pool2d_with_indices_8,(.L_x_1 - triton_poi_fused_max_pool2d_with_indices_8)
        .other          triton_poi_fused_max_pool2d_with_indices_8,@"STO_CUDA_ENTRY STV_DEFAULT"
triton_poi_fused_max_pool2d_with_indices_8:
.text.triton_poi_fused_max_pool2d_with_indices_8:
[----:B------:R-:W0:Y:S02]  /*0000*/  LDC R1, c[0x0][0x28] ;  /* 0x00000a00ff017b82 */ /* 0x000e240000000800 */
[----:B------:R-:W1:Y:S01]  /*0010*/  S2R R0, SR_TID.X ;  /* 0x0000000000007919 */ /* 0x000e620000002100 */
[----:B------:R-:W2:Y:S01]  /*0020*/  S2UR UR4, SR_CTAID.Y ;  /* 0x00000000000479c3 */ /* 0x000ea20000002600 */
[----:B------:R-:W-:Y:S01]  /*0030*/  IMAD.MOV.U32 R4, RZ, RZ, RZ ;  /* 0x000000ffff047224 */ /* 0x000fe200078e00ff */
[----:B------:R-:W-:Y:S01]  /*0040*/  CS2R R18, SRZ ;  /* 0x0000000000127805 */ /* 0x000fe2000001ff00 */
[----:B------:R-:W3:Y:S01]  /*0050*/  S2R R12, SR_CTAID.X ;  /* 0x00000000000c7919 */ /* 0x000ee20000002500 */
[----:B------:R-:W-:-:S04]  /*0060*/  ULDC.64 UR8, c[0x0][0x208] ;  /* 0x0000820000087ab9 */ /* 0x000fc80000000a00 */
[----:B------:R-:W4:Y:S01]  /*0070*/  LDC.64 R28, c[0x0][0x210] ;  /* 0x00008400ff1c7b82 */ /* 0x000f220000000a00 */
[----:B--2---:R-:W-:Y:S01]  /*0080*/  USHF.L.U32 UR4, UR4, 0x5, URZ ;  /* 0x0000000504047899 */ /* 0x004fe2000800063f */
[----:B-1----:R-:W-:-:S04]  /*0090*/  SHF.R.U32.HI R2, RZ, 0x3, R0 ;  /* 0x00000003ff027819 */ /* 0x002fc80000011600 */
[----:B------:R-:W-:-:S04]  /*00a0*/  SGXT.U32 R2, R2, 0x4 ;  /* 0x000000040202781a */ /* 0x000fc80000000000 */
[----:B------:R-:W-:Y:S01]  /*00b0*/  LOP3.LUT R3, R2, UR4, RZ, 0xfc, !PT ;  /* 0x0000000402037c12 */ /* 0x000fe2000f8efcff */
[----:B------:R-:W-:-:S03]  /*00c0*/  IMAD.MOV.U32 R2, RZ, RZ, RZ ;  /* 0x000000ffff027224 */ /* 0x000fc600078e00ff */
[C---:B------:R-:W-:Y:S01]  /*00d0*/  LOP3.LUT R5, R3.reuse, 0x10, RZ, 0xfc, !PT ;  /* 0x0000001003057812 */ /* 0x040fe200078efcff */
[----:B------:R-:W-:-:S04]  /*00e0*/  IMAD.HI R8, R3, -0x7bdef7bd, R2 ;  /* 0x8421084303087827 */ /* 0x000fc800078e0202 */
[----:B------:R-:W-:Y:S01]  /*00f0*/  IMAD.HI R6, R5, -0x7bdef7bd, R4 ;  /* 0x8421084305067827 */ /* 0x000fe200078e0204 */
[----:B------:R-:W-:-:S03]  /*0100*/  SHF.R.U32.HI R9, RZ, 0x1f, R8 ;  /* 0x0000001fff097819 */ /* 0x000fc60000011608 */
[----:B------:R-:W-:Y:S01]  /*0110*/  IMAD.HI R2, R3, -0x779bd671, R2 ;  /* 0x8864298f03027827 */ /* 0x000fe200078e0202 */
[----:B------:R-:W-:Y:S02]  /*0120*/  SHF.R.U32.HI R7, RZ, 0x1f, R6 ;  /* 0x0000001fff077819 */ /* 0x000fe40000011606 */
[----:B------:R-:W-:Y:S01]  /*0130*/  LEA.HI.SX32 R9, R8, R9, 0x1c ;  /* 0x0000000908097211 */ /* 0x000fe200078fe2ff */
[----:B------:R-:W-:Y:S01]  /*0140*/  IMAD.HI R4, R5, -0x779bd671, R4 ;  /* 0x8864298f05047827 */ /* 0x000fe200078e0204 */
[----:B------:R-:W-:Y:S02]  /*0150*/  LEA.HI.SX32 R7, R6, R7, 0x1c ;  /* 0x0000000706077211 */ /* 0x000fe400078fe2ff */
[----:B------:R-:W-:Y:S01]  /*0160*/  SHF.R.U32.HI R11, RZ, 0x1f, R2 ;  /* 0x0000001fff0b7819 */ /* 0x000fe20000011602 */
[----:B------:R-:W-:Y:S01]  /*0170*/  IMAD.MOV.U32 R6, RZ, RZ, RZ ;  /* 0x000000ffff067224 */ /* 0x000fe200078e00ff */
[----:B------:R-:W-:Y:S01]  /*0180*/  SHF.R.U32.HI R15, RZ, 0x1f, R4 ;  /* 0x0000001fff0f7819 */ /* 0x000fe20000011604 */
[----:B------:R-:W-:Y:S01]  /*0190*/  IMAD.MOV.U32 R8, RZ, RZ, RZ ;  /* 0x000000ffff087224 */ /* 0x000fe200078e00ff */
[----:B------:R-:W-:Y:S01]  /*01a0*/  LEA.HI R13, R2, R11, RZ, 0x17 ;  /* 0x0000000b020d7211 */ /* 0x000fe200078fb8ff */
[----:B------:R-:W-:Y:S01]  /*01b0*/  IMAD.HI R10, R7, -0x7bdef7bd, R6 ;  /* 0x84210843070a7827 */ /* 0x000fe200078e0206 */
[----:B------:R-:W-:-:S03]  /*01c0*/  LEA.HI R15, R4, R15, RZ, 0x17 ;  /* 0x0000000f040f7211 */ /* 0x000fc600078fb8ff */
[----:B---3--:R-:W-:Y:S01]  /*01d0*/  IMAD.SHL.U32 R2, R12, 0x20, RZ ;  /* 0x000000200c027824 */ /* 0x008fe200078e00ff */
[----:B------:R-:W-:Y:S01]  /*01e0*/  SHF.R.U32.HI R17, RZ, 0x1f, R10 ;  /* 0x0000001fff117819 */ /* 0x000fe2000001160a */
[----:B------:R-:W-:Y:S02]  /*01f0*/  IMAD.SHL.U32 R11, R0, 0x4, RZ ;  /* 0x00000004000b7824 */ /* 0x000fe400078e00ff */
[C---:B------:R-:W-:Y:S01]  /*0200*/  IMAD.HI R6, R9.reuse, -0x7bdef7bd, R8 ;  /* 0x8421084309067827 */ /* 0x040fe200078e0208 */
[----:B------:R-:W-:Y:S02]  /*0210*/  LEA.HI R17, R10, R17, RZ, 0x1c ;  /* 0x000000110a117211 */ /* 0x000fe400078fe0ff */
[----:B------:R-:W-:Y:S01]  /*0220*/  LOP3.LUT R26, R2, 0x1c, R11, 0xf8, !PT ;  /* 0x0000001c021a7812 */ /* 0x000fe200078ef80b */
[----:B------:R-:W-:Y:S01]  /*0230*/  IMAD R4, R9, -0x1f, R3 ;  /* 0xffffffe109047824 */ /* 0x000fe200078e0203 */
[----:B------:R-:W-:Y:S01]  /*0240*/  SHF.R.U32.HI R11, RZ, 0x1f, R6 ;  /* 0x0000001fff0b7819 */ /* 0x000fe20000011606 */
[----:B------:R-:W-:Y:S01]  /*0250*/  IMAD R8, R7, -0x1f, R5 ;  /* 0xffffffe107087824 */ /* 0x000fe200078e0205 */
[----:B------:R-:W-:Y:S01]  /*0260*/  ISETP.GE.AND P0, PT, R26, 0x400, PT ;  /* 0x000004001a00780c */ /* 0x000fe20003f06270 */
[----:B------:R-:W-:Y:S01]  /*0270*/  IMAD R4, R13, 0x800, R4 ;  /* 0x000008000d047824 */ /* 0x000fe200078e0204 */
[----:B------:R-:W-:Y:S01]  /*0280*/  LEA.HI R11, R6, R11, RZ, 0x1c ;  /* 0x0000000b060b7211 */ /* 0x000fe200078fe0ff */
[----:B------:R-:W-:Y:S01]  /*0290*/  IMAD R17, R17, -0x1f, R7 ;  /* 0xffffffe111117824 */ /* 0x000fe200078e0207 */
[----:B------:R-:W-:Y:S01]  /*02a0*/  ISETP.LT.AND P1, PT, R3, 0xf04, !P0 ;  /* 0x00000f040300780c */ /* 0x000fe20004721270 */
[----:B------:R-:W-:Y:S01]  /*02b0*/  IMAD.SHL.U32 R24, R4, 0x800, RZ ;  /* 0x0000080004187824 */ /* 0x000fe200078e00ff */
[----:B------:R-:W-:Y:S01]  /*02c0*/  ISETP.LT.AND P0, PT, R5, 0xf04, !P0 ;  /* 0x00000f040500780c */ /* 0x000fe20004701270 */
[----:B------:R-:W-:-:S02]  /*02d0*/  VIADD R4, R26, 0x400 ;  /* 0x000004001a047836 */ /* 0x000fc40000000000 */
[----:B------:R-:W-:Y:S02]  /*02e0*/  IMAD R25, R11, -0x1f, R9 ;  /* 0xffffffe10b197824 */ /* 0x000fe400078e0209 */
[----:B------:R-:W-:Y:S02]  /*02f0*/  IMAD.IADD R6, R26, 0x1, R24 ;  /* 0x000000011a067824 */ /* 0x000fe400078e0218 */
[----:B------:R-:W-:Y:S02]  /*0300*/  IMAD.IADD R10, R24, 0x1, R4 ;  /* 0x00000001180a7824 */ /* 0x000fe400078e0204 */
[----:B------:R-:W-:Y:S02]  /*0310*/  IMAD R8, R15, 0x800, R8 ;  /* 0x000008000f087824 */ /* 0x000fe400078e0208 */
[C---:B------:R-:W-:Y:S02]  /*0320*/  IMAD R7, R25.reuse, 0x20000, R6 ;  /* 0x0002000019077824 */ /* 0x040fe400078e0206 */
[----:B------:R-:W-:Y:S01]  /*0330*/  IMAD R21, R25, 0x20000, R10 ;  /* 0x0002000019157824 */ /* 0x000fe200078e020a */
[----:B------:R-:W-:Y:S01]  /*0340*/  CS2R R10, SRZ ;  /* 0x00000000000a7805 */ /* 0x000fe2000001ff00 */
[----:B------:R-:W-:Y:S01]  /*0350*/  IMAD R3, R17, 0x40, R8 ;  /* 0x0000004011037824 */ /* 0x000fe200078e0208 */
[----:B------:R-:W-:-:S02]  /*0360*/  CS2R R16, SRZ ;  /* 0x0000000000107805 */ /* 0x000fc4000001ff00 */
[----:B------:R-:W-:Y:S01]  /*0370*/  CS2R R8, SRZ ;  /* 0x0000000000087805 */ /* 0x000fe2000001ff00 */
[----:B----4-:R-:W-:-:S04]  /*0380*/  IMAD.WIDE R6, R7, 0x4, R28 ;  /* 0x0000000407067825 */ /* 0x010fc800078e021c */
[----:B------:R-:W-:Y:S01]  /*0390*/  IMAD.WIDE R20, R21, 0x4, R28 ;  /* 0x0000000415147825 */ /* 0x000fe200078e021c */
[----:B------:R1:W2:Y:S03]  /*03a0*/  @P1 LDG.E.EL.128 R16, desc[UR8][R6.64] ;  /* 0x0000000806101981 */ /* 0x0002a6000c2e1d00 */
[----:B------:R-:W-:Y:S01]  /*03b0*/  IMAD.SHL.U32 R3, R3, 0x800, RZ ;  /* 0x0000080003037824 */ /* 0x000fe200078e00ff */
[----:B------:R3:W2:Y:S03]  /*03c0*/  @P1 LDG.E.EL.128 R8, desc[UR8][R20.64] ;  /* 0x0000000814081981 */ /* 0x0006a6000c2e1d00 */
[----:B------:R-:W-:Y:S02]  /*03d0*/  IMAD.IADD R23, R26, 0x1, R3 ;  /* 0x000000011a177824 */ /* 0x000fe400078e0203 */
[----:B------:R-:W-:Y:S01]  /*03e0*/  IMAD.IADD R27, R3, 0x1, R4 ;  /* 0x00000001031b7824 */ /* 0x000fe200078e0204 */
[----:B------:R-:W-:-:S02]  /*03f0*/  CS2R R12, SRZ ;  /* 0x00000000000c7805 */ /* 0x000fc4000001ff00 */
[----:B------:R-:W-:Y:S02]  /*0400*/  CS2R R14, SRZ ;  /* 0x00000000000e7805 */ /* 0x000fe4000001ff00 */
[----:B------:R-:W-:Y:S02]  /*0410*/  CS2R R4, SRZ ;  /* 0x0000000000047805 */ /* 0x000fe4000001ff00 */
[----:B-1----:R-:W-:Y:S01]  /*0420*/  CS2R R6, SRZ ;  /* 0x0000000000067805 */ /* 0x002fe2000001ff00 */
[----:B------:R-:W-:-:S04]  /*0430*/  IMAD.WIDE R22, R23, 0x4, R28 ;  /* 0x0000000417167825 */ /* 0x000fc800078e021c */
[----:B---3--:R-:W-:Y:S01]  /*0440*/  IMAD.WIDE R20, R27, 0x4, R28 ;  /* 0x000000041b147825 */ /* 0x008fe200078e021c */
[----:B------:R1:W3:Y:S04]  /*0450*/  @P0 LDG.E.EL.128 R12, desc[UR8][R22.64] ;  /* 0x00000008160c0981 */ /* 0x0002e8000c2e1d00 */
[----:B------:R4:W3:Y:S01]  /*0460*/  @P0 LDG.E.EL.128 R4, desc[UR8][R20.64] ;  /* 0x0000000814040981 */ /* 0x0008e2000c2e1d00 */
[----:B-1----:R-:W-:Y:S01]  /*0470*/  VIADD R22, R26, 0x800 ;  /* 0x000008001a167836 */ /* 0x002fe20000000000 */
[----:B--2---:R-:W-:Y:S02]  /*0480*/  FSETP.GT.AND P5, PT, R8, R16, PT ;  /* 0x000000100800720b */ /* 0x004fe40003fa4000 */
[----:B------:R-:W-:Y:S02]  /*0490*/  FSETP.GT.AND P2, PT, R9, R17, PT ;  /* 0x000000110900720b */ /* 0x000fe40003f44000 */
[----:B------:R-:W-:-:S02]  /*04a0*/  FSETP.GT.AND P3, PT, R10, R18, PT ;  /* 0x000000120a00720b */ /* 0x000fc40003f64000 */
[----:B------:R-:W-:Y:S02]  /*04b0*/  FSETP.NAN.AND P6, PT, R8, R8, PT ;  /* 0x000000080800720b */ /* 0x000fe40003fc8000 */
[----:B------:R-:W-:-:S05]  /*04c0*/  FSETP.NAN.AND P4, PT, R9, R9, PT ;  /* 0x000000090900720b */ /* 0x000fca0003f88000 */
[----:B------:R-:W-:Y:S02]  /*04d0*/  @!P5 FSEL R8, R8, R16, P6 ;  /* 0x000000100808d208 */ /* 0x000fe40003000000 */
[----:B------:R-:W-:Y:S02]  /*04e0*/  FSETP.GT.AND P5, PT, R11, R19, PT ;  /* 0x000000130b00720b */ /* 0x000fe40003fa4000 */
[----:B------:R-:W-:Y:S02]  /*04f0*/  @!P2 FSEL R9, R9, R17, P4 ;  /* 0x000000110909a208 */ /* 0x000fe40002000000 */
[----:B------:R-:W-:-:S04]  /*0500*/  FSETP.NAN.AND P2, PT, R10, R10, PT ;  /* 0x0000000a0a00720b */ /* 0x000fc80003f48000 */
[----:B------:R-:W-:Y:S01]  /*0510*/  @!P3 FSEL R10, R10, R18, P2 ;  /* 0x000000120a0ab208 */ /* 0x000fe20001000000 */
[----:B------:R-:W-:Y:S01]  /*0520*/  IMAD.IADD R18, R24, 0x1, R22 ;  /* 0x0000000118127824 */ /* 0x000fe200078e0216 */
[----:B------:R-:W-:-:S03]  /*0530*/  FSETP.NAN.AND P2, PT, R11, R11, PT ;  /* 0x0000000b0b00720b */ /* 0x000fc60003f48000 */
[----:B----4-:R-:W-:Y:S01]  /*0540*/  IMAD R21, R25, 0x20000, R18 ;  /* 0x0002000019157824 */ /* 0x010fe200078e0212 */
[----:B------:R-:W-:Y:S02]  /*0550*/  @!P5 FSEL R11, R11, R19, P2 ;  /* 0x000000130b0bd208 */ /* 0x000fe40001000000 */
[----:B------:R-:W-:Y:S02]  /*0560*/  CS2R R16, SRZ ;  /* 0x0000000000107805 */ /* 0x000fe4000001ff00 */
[----:B------:R-:W-:Y:S01]  /*0570*/  CS2R R18, SRZ ;  /* 0x0000000000127805 */ /* 0x000fe2000001ff00 */
[----:B------:R-:W-:-:S05]  /*0580*/  IMAD.WIDE R20, R21, 0x4, R28 ;  /* 0x0000000415147825 */ /* 0x000fca00078e021c */
[----:B------:R1:W2:Y:S01]  /*0590*/  @P1 LDG.E.EL.128 R16, desc[UR8][R20.64] ;  /* 0x0000000814101981 */ /* 0x0002a2000c2e1d00 */
[C---:B---3--:R-:W-:Y:S02]  /*05a0*/  FSETP.GT.AND P6, PT, R4.reuse, R12, PT ;  /* 0x0000000c0400720b */ /* 0x048fe40003fc4000 */
[----:B------:R-:W-:Y:S02]  /*05b0*/  FSETP.NAN.AND P3, PT, R4, R4, PT ;  /* 0x000000040400720b */ /* 0x000fe40003f68000 */
[----:B------:R-:W-:Y:S02]  /*05c0*/  FSETP.GT.AND P4, PT, R5, R13, PT ;  /* 0x0000000d0500720b */ /* 0x000fe40003f84000 */
[----:B------:R-:W-:Y:S02]  /*05d0*/  FSETP.GT.AND P2, PT, R7, R15, PT ;  /* 0x0000000f0700720b */ /* 0x000fe40003f44000 */
[----:B------:R-:W-:-:S05]  /*05e0*/  FSETP.NAN.AND P5, PT, R5, R5, PT ;  /* 0x000000050500720b */ /* 0x000fca0003fa8000 */
[----:B------:R-:W-:Y:S02]  /*05f0*/  @!P6 FSEL R4, R4, R12, P3 ;  /* 0x0000000c0404e208 */ /* 0x000fe40001800000 */
[C---:B------:R-:W-:Y:S02]  /*0600*/  FSETP.GT.AND P3, PT, R6.reuse, R14, PT ;  /* 0x0000000e0600720b */ /* 0x040fe40003f64000 */
[----:B------:R-:W-:Y:S02]  /*0610*/  @!P4 FSEL R5, R5, R13, P5 ;  /* 0x0000000d0505c208 */ /* 0x000fe40002800000 */
[----:B------:R-:W-:Y:S02]  /*0620*/  FSETP.NAN.AND P4, PT, R6, R6, PT ;  /* 0x000000060600720b */ /* 0x000fe40003f88000 */
[----:B------:R-:W-:Y:S01]  /*0630*/  FSETP.NAN.AND P5, PT, R7, R7, PT ;  /* 0x000000070700720b */ /* 0x000fe20003fa8000 */
[----:B------:R-:W-:Y:S01]  /*0640*/  IMAD.IADD R23, R3, 0x1, R22 ;  /* 0x0000000103177824 */ /* 0x000fe200078e0216 */
[----:B------:R-:W-:-:S02]  /*0650*/  CS2R R12, SRZ ;  /* 0x00000000000c7805 */ /* 0x000fc4000001ff00 */
[----:B------:R-:W-:Y:S01]  /*0660*/  @!P2 FSEL R7, R7, R15, P5 ;  /* 0x0000000f0707a208 */ /* 0x000fe20002800000 */
[----:B-1----:R-:W-:Y:S02]  /*0670*/  IMAD.WIDE R20, R23, 0x4, R28 ;  /* 0x0000000417147825 */ /* 0x002fe400078e021c */
[----:B------:R-:W-:Y:S02]  /*0680*/  @!P3 FSEL R6, R6, R14, P4 ;  /* 0x0000000e0606b208 */ /* 0x000fe40002000000 */
[----:B------:R-:W-:-:S06]  /*0690*/  CS2R R14, SRZ ;  /* 0x00000000000e7805 */ /* 0x000fcc000001ff00 */
[----:B------:R1:W3:Y:S01]  /*06a0*/  @P0 LDG.E.EL.128 R12, desc[UR8][R20.64] ;  /* 0x00000008140c0981 */ /* 0x0002e2000c2e1d00 */
[----:B------:R-:W-:Y:S01]  /*06b0*/  VIADD R22, R26, 0x10000 ;  /* 0x000100001a167836 */ /* 0x000fe20000000000 */
[----:B--2---:R-:W-:Y:S02]  /*06c0*/  FSETP.NAN.AND P5, PT, R16, R16, PT ;  /* 0x000000101000720b */ /* 0x004fe40003fa8000 */
[-C--:B------:R-:W-:Y:S02]  /*06d0*/  FSETP.NAN.AND P2, PT, R17, R17.reuse, PT ;  /* 0x000000111100720b */ /* 0x080fe40003f48000 */
[----:B------:R-:W-:Y:S02]  /*06e0*/  FSETP.NAN.AND P3, PT, R18, R18, PT ;  /* 0x000000121200720b */ /* 0x000fe40003f68000 */
[----:B------:R-:W-:Y:S02]  /*06f0*/  FSETP.GEU.AND P6, PT, R8, R16, PT ;  /* 0x000000100800720b */ /* 0x000fe40003fce000 */
[----:B------:R-:W-:-:S05]  /*0700*/  FSETP.GEU.AND P4, PT, R9, R17, PT ;  /* 0x000000110900720b */ /* 0x000fca0003f8e000 */
[----:B------:R-:W-:Y:S02]  /*0710*/  @!P5 FSEL R16, R16, R8, !P6 ;  /* 0x000000081010d208 */ /* 0x000fe40007000000 */
[----:B------:R-:W-:Y:S02]  /*0720*/  FSETP.NAN.AND P5, PT, R19, R19, PT ;  /* 0x000000131300720b */ /* 0x000fe40003fa8000 */
[----:B------:R-:W-:Y:S02]  /*0730*/  @!P2 FSEL R17, R17, R9, !P4 ;  /* 0x000000091111a208 */ /* 0x000fe40006000000 */
[----:B------:R-:W-:-:S04]  /*0740*/  FSETP.GEU.AND P2, PT, R10, R18, PT ;  /* 0x000000120a00720b */ /* 0x000fc80003f4e000 */
[----:B------:R-:W-:Y:S01]  /*0750*/  @!P3 FSEL R18, R18, R10, !P2 ;  /* 0x0000000a1212b208 */ /* 0x000fe20005000000 */
[----:B------:R-:W-:Y:S01]  /*0760*/  IMAD.IADD R10, R24, 0x1, R22 ;  /* 0x00000001180a7824 */ /* 0x000fe200078e0216 */
[----:B------:R-:W-:-:S03]  /*0770*/  FSETP.GEU.AND P2, PT, R11, R19, PT ;  /* 0x000000130b00720b */ /* 0x000fc60003f4e000 */
[----:B-1----:R-:W-:Y:S01]  /*0780*/  IMAD R21, R25, 0x20000, R10 ;  /* 0x0002000019157824 */ /* 0x002fe200078e020a */
[----:B------:R-:W-:Y:S02]  /*0790*/  @!P5 FSEL R19, R19, R11, !P2 ;  /* 0x0000000b1313d208 */ /* 0x000fe40005000000 */
[----:B------:R-:W-:Y:S02]  /*07a0*/  CS2R R8, SRZ ;  /* 0x0000000000087805 */ /* 0x000fe4000001ff00 */
[----:B------:R-:W-:Y:S01]  /*07b0*/  CS2R R10, SRZ ;  /* 0x00000000000a7805 */ /* 0x000fe2000001ff00 */
[----:B------:R-:W-:-:S05]  /*07c0*/  IMAD.WIDE R20, R21, 0x4, R28 ;  /* 0x0000000415147825 */ /* 0x000fca00078e021c */
[----:B------:R1:W2:Y:S01]  /*07d0*/  @P1 LDG.E.EL.128 R8, desc[UR8][R20.64] ;  /* 0x0000000814081981 */ /* 0x0002a2000c2e1d00 */
[-C--:B---3--:R-:W-:Y:S02]  /*07e0*/  FSETP.NAN.AND P6, PT, R12, R12.reuse, PT ;  /* 0x0000000c0c00720b */ /* 0x088fe40003fc8000 */
[----:B------:R-:W-:Y:S02]  /*07f0*/  FSETP.GEU.AND P3, PT, R4, R12, PT ;  /* 0x0000000c0400720b */ /* 0x000fe40003f6e000 */
[----:B------:R-:W-:Y:S02]  /*0800*/  FSETP.NAN.AND P4, PT, R13, R13, PT ;  /* 0x0000000d0d00720b */ /* 0x000fe40003f88000 */
[----:B------:R-:W-:Y:S02]  /*0810*/  FSETP.NAN.AND P2, PT, R15, R15, PT ;  /* 0x0000000f0f00720b */ /* 0x000fe40003f48000 */
[----:B------:R-:W-:-:S05]  /*0820*/  FSETP.GEU.AND P5, PT, R5, R13, PT ;  /* 0x0000000d0500720b */ /* 0x000fca0003fae000 */
[----:B------:R-:W-:Y:S02]  /*0830*/  @!P6 FSEL R12, R12, R4, !P3 ;  /* 0x000000040c0ce208 */ /* 0x000fe40005800000 */
[-C--:B------:R-:W-:Y:S02]  /*0840*/  FSETP.NAN.AND P3, PT, R14, R14.reuse, PT ;  /* 0x0000000e0e00720b */ /* 0x080fe40003f68000 */
[----:B------:R-:W-:Y:S02]  /*0850*/  @!P4 FSEL R13, R13, R5, !P5 ;  /* 0x000000050d0dc208 */ /* 0x000fe40006800000 */
[----:B------:R-:W-:Y:S02]  /*0860*/  FSETP.GEU.AND P4, PT, R6, R14, PT ;  /* 0x0000000e0600720b */ /* 0x000fe40003f8e000 */
[----:B------:R-:W-:Y:S01]  /*0870*/  FSETP.GEU.AND P5, PT, R7, R15, PT ;  /* 0x0000000f0700720b */ /* 0x000fe20003fae000 */
[----:B------:R-:W-:Y:S01]  /*0880*/  IMAD.IADD R23, R3, 0x1, R22 ;  /* 0x0000000103177824 */ /* 0x000fe200078e0216 */
[----:B------:R-:W-:-:S02]  /*0890*/  CS2R R4, SRZ ;  /* 0x0000000000047805 */ /* 0x000fc4000001ff00 */
[----:B------:R-:W-:Y:S01]  /*08a0*/  @!P2 FSEL R15, R15, R7, !P5 ;  /* 0x000000070f0fa208 */ /* 0x000fe20006800000 */
[----:B-1----:R-:W-:Y:S02]  /*08b0*/  IMAD.WIDE R20, R23, 0x4, R28 ;  /* 0x0000000417147825 */ /* 0x002fe400078e021c */
[----:B------:R-:W-:Y:S02]  /*08c0*/  @!P3 FSEL R14, R14, R6, !P4 ;  /* 0x000000060e0eb208 */ /* 0x000fe40006000000 */
        /* <DEDUP_REMOVED lines=75> */
[----:B------:R-:W-:Y:S02]  /*0d80*/  CS2R R22, SRZ ;  /* 0x0000000000167805 */ /* 0x000fe4000001ff00 */
[----:B-1----:R-:W-:Y:S02]  /*0d90*/  CS2R R20, SRZ ;  /* 0x0000000000147805 */ /* 0x002fe4000001ff00 */
[-C--:B--2---:R-:W-:Y:S02]  /*0da0*/  FSETP.NAN.AND P4, PT, R8, R8.reuse, PT ;  /* 0x000000080800720b */ /* 0x084fe40003f88000 */
[----:B------:R-:W-:Y:S02]  /*0db0*/  FSETP.NAN.AND P2, PT, R9, R9, PT ;  /* 0x000000090900720b */ /* 0x000fe40003f48000 */
[----:B------:R-:W-:-:S02]  /*0dc0*/  FSETP.GEU.AND P5, PT, R16, R8, PT ;  /* 0x000000081000720b */ /* 0x000fc40003fae000 */
[----:B------:R-:W-:-:S07]  /*0dd0*/  FSETP.GEU.AND P6, PT, R17, R9, PT ;  /* 0x000000091100720b */ /* 0x000fce0003fce000 */
[----:B------:R-:W-:Y:S01]  /*0de0*/  @!P4 FSEL R8, R8, R16, !P5 ;  /* 0x000000100808c208 */ /* 0x000fe20006800000 */
[----:B------:R-:W-:Y:S01]  /*0df0*/  IMAD.IADD R16, R24, 0x1, R27 ;  /* 0x0000000118107824 */ /* 0x000fe200078e021b */
[----:B------:R-:W-:-:S03]  /*0e00*/  @!P2 FSEL R9, R9, R17, !P6 ;  /* 0x000000110909a208 */ /* 0x000fc60007000000 */
[----:B------:R-:W-:-:S04]  /*0e10*/  IMAD R17, R25, 0x20000, R16 ;  /* 0x0002000019117824 */ /* 0x000fc800078e0210 */
[----:B------:R-:W-:-:S05]  /*0e20*/  IMAD.WIDE R16, R17, 0x4, R28 ;  /* 0x0000000411107825 */ /* 0x000fca00078e021c */
[----:B------:R1:W2:Y:S01]  /*0e30*/  @P1 LDG.E.EL.128 R20, desc[UR8][R16.64] ;  /* 0x0000000810141981 */ /* 0x0002a2000c2e1d00 */
[-C--:B------:R-:W-:Y:S02]  /*0e40*/  FSETP.NAN.AND P3, PT, R10, R10.reuse, PT ;  /* 0x0000000a0a00720b */ /* 0x080fe40003f68000 */
[----:B------:R-:W-:Y:S02]  /*0e50*/  FSETP.NAN.AND P4, PT, R11, R11, PT ;  /* 0x0000000b0b00720b */ /* 0x000fe40003f88000 */
[----:B------:R-:W-:Y:S02]  /*0e60*/  FSETP.GEU.AND P2, PT, R18, R10, PT ;  /* 0x0000000a1200720b */ /* 0x000fe40003f4e000 */
[----:B---3--:R-:W-:-:S07]  /*0e70*/  FSETP.NAN.AND P5, PT, R4, R4, PT ;  /* 0x000000040400720b */ /* 0x008fce0003fa8000 */
[----:B------:R-:W-:Y:S02]  /*0e80*/  @!P3 FSEL R10, R10, R18, !P2 ;  /* 0x000000120a0ab208 */ /* 0x000fe40005000000 */
[----:B------:R-:W-:-:S04]  /*0e90*/  FSETP.GEU.AND P2, PT, R19, R11, PT ;  /* 0x0000000b1300720b */ /* 0x000fc80003f4e000 */
[----:B------:R-:W-:Y:S02]  /*0ea0*/  @!P4 FSEL R11, R11, R19, !P2 ;  /* 0x000000130b0bc208 */ /* 0x000fe40005000000 */
[----:B------:R-:W-:Y:S02]  /*0eb0*/  FSETP.NAN.AND P4, PT, R5, R5, PT ;  /* 0x000000050500720b */ /* 0x000fe40003f88000 */
[----:B------:R-:W-:-:S04]  /*0ec0*/  FSETP.GEU.AND P3, PT, R12, R4, PT ;  /* 0x000000040c00720b */ /* 0x000fc80003f6e000 */
[----:B------:R-:W-:Y:S02]  /*0ed0*/  @!P5 FSEL R4, R4, R12, !P3 ;  /* 0x0000000c0404d208 */ /* 0x000fe40005800000 */
[----:B------:R-:W-:Y:S02]  /*0ee0*/  FSETP.GEU.AND P5, PT, R13, R5, PT ;  /* 0x000000050d00720b */ /* 0x000fe40003fae000 */
[----:B-1----:R-:W-:-:S03]  /*0ef0*/  CS2R R16, SRZ ;  /* 0x0000000000107805 */ /* 0x002fc6000001ff00 */
[----:B------:R-:W-:Y:S01]  /*0f00*/  @!P4 FSEL R5, R5, R13, !P5 ;  /* 0x0000000d0505c208 */ /* 0x000fe20006800000 */
[----:B------:R-:W-:Y:S01]  /*0f10*/  IMAD.IADD R13, R3, 0x1, R27 ;  /* 0x00000001030d7824 */ /* 0x000fe200078e021b */
[----:B------:R-:W-:-:S03]  /*0f20*/  CS2R R18, SRZ ;  /* 0x0000000000127805 */ /* 0x000fc6000001ff00 */
[----:B------:R-:W-:Y:S01]  /*0f30*/  IMAD.WIDE R12, R13, 0x4, R28 ;  /* 0x000000040d0c7825 */ /* 0x000fe200078e021c */
[----:B------:R-:W-:-:S04]  /*0f40*/  FSETP.NAN.AND P3, PT, R6, R6, PT ;  /* 0x000000060600720b */ /* 0x000fc80003f68000 */
[----:B------:R1:W3:Y:S01]  /*0f50*/  @P0 LDG.E.EL.128 R16, desc[UR8][R12.64] ;  /* 0x000000080c100981 */ /* 0x0002e2000c2e1d00 */
[----:B------:R-:W-:Y:S02]  /*0f60*/  FSETP.NAN.AND P2, PT, R7, R7, PT ;  /* 0x000000070700720b */ /* 0x000fe40003f48000 */
[----:B------:R-:W-:-:S06]  /*0f70*/  FSETP.GEU.AND P4, PT, R14, R6, PT ;  /* 0x000000060e00720b */ /* 0x000fcc0003f8e000 */
[----:B------:R-:W-:Y:S02]  /*0f80*/  @!P3 FSEL R6, R6, R14, !P4 ;  /* 0x0000000e0606b208 */ /* 0x000fe40006000000 */
[----:B------:R-:W-:-:S04]  /*0f90*/  FSETP.GEU.AND P5, PT, R15, R7, PT ;  /* 0x000000070f00720b */ /* 0x000fc80003fae000 */
[----:B------:R-:W-:Y:S02]  /*0fa0*/  @!P2 FSEL R7, R7, R15, !P5 ;  /* 0x0000000f0707a208 */ /* 0x000fe40006800000 */
[----:B------:R-:W-:Y:S02]  /*0fb0*/  CS2R R14, SRZ ;  /* 0x00000000000e7805 */ /* 0x000fe4000001ff00 */
[-C--:B--2---:R-:W-:Y:S02]  /*0fc0*/  FSETP.NAN.AND P3, PT, R20, R20.reuse, PT ;  /* 0x000000141400720b */ /* 0x084fe40003f68000 */
[-C--:B------:R-:W-:Y:S02]  /*0fd0*/  FSETP.NAN.AND P2, PT, R21, R21.reuse, PT ;  /* 0x000000151500720b */ /* 0x080fe40003f48000 */
[----:B------:R-:W-:Y:S02]  /*0fe0*/  FSETP.GEU.AND P4, PT, R8, R20, PT ;  /* 0x000000140800720b */ /* 0x000fe40003f8e000 */
[----:B------:R-:W-:-:S07]  /*0ff0*/  FSETP.GEU.AND P5, PT, R9, R21, PT ;  /* 0x000000150900720b */ /* 0x000fce0003fae000 */
[----:B------:R-:W-:Y:S02]  /*1000*/  @!P3 FSEL R20, R20, R8, !P4 ;  /* 0x000000081414b208 */ /* 0x000fe40006000000 */
[----:B------:R-:W-:Y:S02]  /*1010*/  FSETP.NAN.AND P4, PT, R22, R22, PT ;  /* 0x000000161600720b */ /* 0x000fe40003f88000 */
[----:B------:R-:W-:Y:S01]  /*1020*/  FSETP.NAN.AND P3, PT, R23, R23, PT ;  /* 0x000000171700720b */ /* 0x000fe20003f68000 */
[----:B------:R-:W-:Y:S01]  /*1030*/  VIADD R8, R26, 0x20400 ;  /* 0x000204001a087836 */ /* 0x000fe20000000000 */
[----:B------:R-:W-:-:S03]  /*1040*/  @!P2 FSEL R21, R21, R9, !P5 ;  /* 0x000000091515a208 */ /* 0x000fc60006800000 */
[----:B-1----:R-:W-:Y:S01]  /*1050*/  IMAD.IADD R12, R24, 0x1, R8 ;  /* 0x00000001180c7824 */ /* 0x002fe200078e0208 */
[----:B------:R-:W-:Y:S02]  /*1060*/  FSETP.GEU.AND P2, PT, R10, R22, PT ;  /* 0x000000160a00720b */ /* 0x000fe40003f4e000 */
[----:B------:R-:W-:Y:S01]  /*1070*/  FSETP.GEU.AND P5, PT, R11, R23, PT ;  /* 0x000000170b00720b */ /* 0x000fe20003fae000 */
[----:B------:R-:W-:Y:S01]  /*1080*/  IMAD R9, R25, 0x20000, R12 ;  /* 0x0002000019097824 */ /* 0x000fe200078e020c */
[----:B------:R-:W-:Y:S02]  /*1090*/  CS2R R12, SRZ ;  /* 0x00000000000c7805 */ /* 0x000fe4000001ff00 */
[----:B------:R-:W-:Y:S02]  /*10a0*/  @!P4 FSEL R22, R22, R10, !P2 ;  /* 0x0000000a1616c208 */ /* 0x000fe40005000000 */
[----:B------:R-:W-:Y:S01]  /*10b0*/  @!P3 FSEL R23, R23, R11, !P5 ;  /* 0x0000000b1717b208 */ /* 0x000fe20006800000 */
[----:B------:R-:W-:-:S05]  /*10c0*/  IMAD.WIDE R10, R9, 0x4, R28 ;  /* 0x00000004090a7825 */ /* 0x000fca00078e021c */
[----:B------:R1:W2:Y:S01]  /*10d0*/  @P1 LDG.E.EL.128 R12, desc[UR8][R10.64] ;  /* 0x000000080a0c1981 */ /* 0x0002a2000c2e1d00 */
[-C--:B---3--:R-:W-:Y:S02]  /*10e0*/  FSETP.NAN.AND P2, PT, R16, R16.reuse, PT ;  /* 0x000000101000720b */ /* 0x088fe40003f48000 */
[-C--:B------:R-:W-:Y:S02]  /*10f0*/  FSETP.NAN.AND P3, PT, R17, R17.reuse, PT ;  /* 0x000000111100720b */ /* 0x080fe40003f68000 */
[----:B------:R-:W-:Y:S02]  /*1100*/  FSETP.GEU.AND P4, PT, R4, R16, PT ;  /* 0x000000100400720b */ /* 0x000fe40003f8e000 */
[----:B------:R-:W-:Y:S01]  /*1110*/  FSETP.GEU.AND P5, PT, R5, R17, PT ;  /* 0x000000110500720b */ /* 0x000fe20003fae000 */
[----:B------:R-:W-:Y:S02]  /*1120*/  VIADD R26, R26, 0x20800 ;  /* 0x000208001a1a7836 */ /* 0x000fe40000000000 */
[----:B------:R-:W-:Y:S01]  /*1130*/  IMAD.IADD R27, R3, 0x1, R8 ;  /* 0x00000001031b7824 */ /* 0x000fe200078e0208 */
[----:B------:R-:W-:Y:S01]  /*1140*/  CS2R R8, SRZ ;  /* 0x0000000000087805 */ /* 0x000fe2000001ff00 */
[----:B------:R-:W-:-:S02]  /*1150*/  IMAD.IADD R24, R24, 0x1, R26 ;  /* 0x0000000118187824 */ /* 0x000fc400078e021a */
[----:B------:R-:W-:Y:S02]  /*1160*/  @!P2 FSEL R16, R16, R4, !P4 ;  /* 0x000000041010a208 */ /* 0x000fe40006000000 */
[----:B------:R-:W-:Y:S01]  /*1170*/  @!P3 FSEL R17, R17, R5, !P5 ;  /* 0x000000051111b208 */ /* 0x000fe20006800000 */
[----:B------:R-:W-:Y:S01]  /*1180*/  IMAD.IADD R3, R3, 0x1, R26 ;  /* 0x0000000103037824 */ /* 0x000fe200078e021a */
[-C--:B------:R-:W-:Y:S02]  /*1190*/  FSETP.NAN.AND P2, PT, R18, R18.reuse, PT ;  /* 0x000000121200720b */ /* 0x080fe40003f48000 */
[----:B-1----:R-:W-:Y:S02]  /*11a0*/  CS2R R10, SRZ ;  /* 0x00000000000a7805 */ /* 0x002fe4000001ff00 */
[----:B------:R-:W-:Y:S01]  /*11b0*/  FSETP.NAN.AND P3, PT, R19, R19, PT ;  /* 0x000000131300720b */ /* 0x000fe20003f68000 */
[----:B------:R-:W-:Y:S01]  /*11c0*/  IMAD.WIDE R26, R27, 0x4, R28 ;  /* 0x000000041b1a7825 */ /* 0x000fe200078e021c */
[----:B------:R-:W-:-:S02]  /*11d0*/  FSETP.GEU.AND P4, PT, R6, R18, PT ;  /* 0x000000120600720b */ /* 0x000fc40003f8e000 */
[----:B------:R-:W-:Y:S02]  /*11e0*/  FSETP.GEU.AND P5, PT, R7, R19, PT ;  /* 0x000000130700720b */ /* 0x000fe40003fae000 */
[----:B------:R-:W3:Y:S01]  /*11f0*/  @P0 LDG.E.EL.128 R8, desc[UR8][R26.64] ;  /* 0x000000081a080981 */ /* 0x000ee2000c2e1d00 */
[----:B------:R-:W-:Y:S01]  /*1200*/  IMAD R25, R25, 0x20000, R24 ;  /* 0x0002000019197824 */ /* 0x000fe200078e0218 */
[----:B------:R-:W-:Y:S02]  /*1210*/  CS2R R4, SRZ ;  /* 0x0000000000047805 */ /* 0x000fe4000001ff00 */
[----:B------:R-:W-:-:S03]  /*1220*/  @!P2 FSEL R18, R18, R6, !P4 ;  /* 0x000000061212a208 */ /* 0x000fc60006000000 */
[----:B------:R-:W-:Y:S02]  /*1230*/  @!P3 FSEL R19, R19, R7, !P5 ;  /* 0x000000071313b208 */ /* 0x000fe40006800000 */
[----:B------:R-:W-:Y:S01]  /*1240*/  CS2R R6, SRZ ;  /* 0x0000000000067805 */ /* 0x000fe2000001ff00 */
[----:B------:R-:W-:-:S05]  /*1250*/  IMAD.WIDE R24, R25, 0x4, R28 ;  /* 0x0000000419187825 */ /* 0x000fca00078e021c */
[----:B------:R1:W4:Y:S02]  /*1260*/  @P1 LDG.E.EL.128 R4, desc[UR8][R24.64] ;  /* 0x0000000818041981 */ /* 0x000324000c2e1d00 */
[----:B-1----:R-:W1:Y:S01]  /*1270*/  S2R R24, SR_TID.X ;  /* 0x0000000000187919 */ /* 0x002e620000002100 */
[----:B------:R-:W5:Y:S01]  /*1280*/  S2UR UR6, SR_CgaCtaId ;  /* 0x00000000000679c3 */ /* 0x000f620000008800 */
[----:B------:R-:W-:Y:S01]  /*1290*/  IMAD.WIDE R28, R3, 0x4, R28 ;  /* 0x00000004031c7825 */ /* 0x000fe200078e021c */
[----:B------:R-:W-:Y:S02]  /*12a0*/  UMOV UR5, 0x400 ;  /* 0x0000040000057882 */ /* 0x000fe40000000000 */
[----:B-----5:R-:W-:Y:S01]  /*12b0*/  UPRMT UR5, UR6, 0x654, UR5 ;  /* 0x0000065406057896 */ /* 0x020fe20008000005 */
[----:B-1----:R-:W-:-:S04]  /*12c0*/  SHF.R.U32.HI R3, RZ, 0x1, R24 ;  /* 0x00000001ff037819 */ /* 0x002fc80000011618 */
[----:B------:R-:W-:Y:S02]  /*12d0*/  LOP3.LUT R3, R3, 0x3c, RZ, 0xc0, !PT ;  /* 0x0000003c03037812 */ /* 0x000fe400078ec0ff */
[-C--:B--2---:R-:W-:Y:S02]  /*12e0*/  FSETP.NAN.AND P1, PT, R12, R12.reuse, PT ;  /* 0x0000000c0c00720b */ /* 0x084fe40003f28000 */
[----:B------:R-:W-:Y:S02]  /*12f0*/  FSETP.GEU.AND P2, PT, R20, R12, PT ;  /* 0x0000000c1400720b */ /* 0x000fe40003f4e000 */
[----:B------:R-:W-:-:S09]  /*1300*/  FSETP.NAN.AND P3, PT, R15, R15, PT ;  /* 0x0000000f0f00720b */ /* 0x000fd20003f68000 */
[----:B------:R-:W-:Y:S02]  /*1310*/  @!P1 FSEL R12, R12, R20, !P2 ;  /* 0x000000140c0c9208 */ /* 0x000fe40005000000 */
[-C--:B------:R-:W-:Y:S02]  /*1320*/  FSETP.NAN.AND P1, PT, R13, R13.reuse, PT ;  /* 0x0000000d0d00720b */ /* 0x080fe40003f28000 */
[-C--:B------:R-:W-:Y:S01]  /*1330*/  FSETP.NAN.AND P2, PT, R14, R14.reuse, PT ;  /* 0x0000000e0e00720b */ /* 0x080fe20003f48000 */
[----:B------:R-:W-:Y:S01]  /*1340*/  IMAD.SHL.U32 R20, R24, 0x10, RZ ;  /* 0x0000001018147824 */ /* 0x000fe200078e00ff */
[----:B------:R-:W-:Y:S02]  /*1350*/  FSETP.GEU.AND P4, PT, R21, R13, PT ;  /* 0x0000000d1500720b */ /* 0x000fe40003f8e000 */
[----:B------:R-:W-:Y:S02]  /*1360*/  FSETP.GEU.AND P5, PT, R22, R14, PT ;  /* 0x0000000e1600720b */ /* 0x000fe40003fae000 */
[----:B------:R-:W-:-:S02]  /*1370*/  LOP3.LUT R20, R20, 0x7f0, RZ, 0xc0, !PT ;  /* 0x000007f014147812 */ /* 0x000fc400078ec0ff */
[----:B------:R-:W-:Y:S02]  /*1380*/  FSETP.GEU.AND P6, PT, R23, R15, PT ;  /* 0x0000000f1700720b */ /* 0x000fe40003fce000 */
[----:B------:R-:W-:Y:S02]  /*1390*/  IADD3 R3, R20, UR5, R3 ;  /* 0x0000000514037c10 */ /* 0x000fe4000fffe003 */
[----:B------:R-:W-:Y:S02]  /*13a0*/  @!P1 FSEL R13, R13, R21, !P4 ;  /* 0x000000150d0d9208 */ /* 0x000fe40006000000 */
[----:B------:R-:W-:Y:S02]  /*13b0*/  CS2R R20, SRZ ;  /* 0x0000000000147805 */ /* 0x000fe4000001ff00 */
[----:B------:R-:W-:Y:S02]  /*13c0*/  @!P2 FSEL R14, R14, R22, !P5 ;  /* 0x000000160e0ea208 */ /* 0x000fe40006800000 */
[----:B------:R-:W-:-:S02]  /*13d0*/  @!P3 FSEL R15, R15, R23, !P6 ;  /* 0x000000170f0fb208 */ /* 0x000fc40007000000 */
[----:B------:R-:W-:-:S06]  /*13e0*/  CS2R R22, SRZ ;  /* 0x0000000000167805 */ /* 0x000fcc000001ff00 */
[----:B------:R1:W2:Y:S01]  /*13f0*/  @P0 LDG.E.EL.128 R20, desc[UR8][R28.64] ;  /* 0x000000081c140981 */ /* 0x0002a2000c2e1d00 */
[-C--:B---3--:R-:W-:Y:S02]  /*1400*/  FSETP.NAN.AND P0, PT, R8, R8.reuse, PT ;  /* 0x000000080800720b */ /* 0x088fe40003f08000 */
[-C--:B------:R-:W-:Y:S02]  /*1410*/  FSETP.NAN.AND P1, PT, R9, R9.reuse, PT ;  /* 0x000000090900720b */ /* 0x080fe40003f28000 */
[----:B------:R-:W-:Y:S02]  /*1420*/  FSETP.GEU.AND P2, PT, R16, R8, PT ;  /* 0x000000081000720b */ /* 0x000fe40003f4e000 */
[----:B------:R-:W-:-:S07]  /*1430*/  FSETP.GEU.AND P3, PT, R17, R9, PT ;  /* 0x000000091100720b */ /* 0x000fce0003f6e000 */
[----:B------:R-:W-:Y:S02]  /*1440*/  @!P0 FSEL R8, R8, R16, !P2 ;  /* 0x0000001008088208 */ /* 0x000fe40005000000 */
[-C--:B------:R-:W-:Y:S02]  /*1450*/  FSETP.NAN.AND P0, PT, R10, R10.reuse, PT ;  /* 0x0000000a0a00720b */ /* 0x080fe40003f08000 */
[----:B------:R-:W-:Y:S02]  /*1460*/  @!P1 FSEL R9, R9, R17, !P3 ;  /* 0x0000001109099208 */ /* 0x000fe40005800000 */
[----:B------:R-:W-:-:S09]  /*1470*/  FSETP.GEU.AND P1, PT, R18, R10, PT ;  /* 0x0000000a1200720b */ /* 0x000fd20003f2e000 */
[----:B------:R-:W-:Y:S02]  /*1480*/  @!P0 FSEL R10, R10, R18, !P1 ;  /* 0x000000120a0a8208 */ /* 0x000fe40004800000 */
[-C--:B------:R-:W-:Y:S02]  /*1490*/  FSETP.NAN.AND P0, PT, R11, R11.reuse, PT ;  /* 0x0000000b0b00720b */ /* 0x080fe40003f08000 */
[----:B----4-:R-:W-:Y:S02]  /*14a0*/  FSETP.NAN.AND P1, PT, R4, R4, PT ;  /* 0x000000040400720b */ /* 0x010fe40003f28000 */
[----:B------:R-:W-:Y:S02]  /*14b0*/  FSETP.GEU.AND P2, PT, R19, R11, PT ;  /* 0x0000000b1300720b */ /* 0x000fe40003f4e000 */
[----:B------:R-:W-:-:S07]  /*14c0*/  FSETP.NAN.AND P3, PT, R7, R7, PT ;  /* 0x000000070700720b */ /* 0x000fce0003f68000 */
[----:B------:R-:W-:Y:S02]  /*14d0*/  @!P0 FSEL R11, R11, R19, !P2 ;  /* 0x000000130b0b8208 */ /* 0x000fe40005000000 */
[----:B------:R-:W-:Y:S02]  /*14e0*/  FSETP.GEU.AND P2, PT, R12, R4, PT ;  /* 0x000000040c00720b */ /* 0x000fe40003f4e000 */
[-C--:B------:R-:W-:Y:S02]  /*14f0*/  FSETP.NAN.AND P0, PT, R5, R5.reuse, PT ;  /* 0x000000050500720b */ /* 0x080fe40003f08000 */
[----:B------:R-:W-:Y:S02]  /*1500*/  @!P1 SEL R4, R4, R12, !P2 ;  /* 0x0000000c04049207 */ /* 0x000fe40005000000 */
[----:B------:R-:W-:Y:S02]  /*1510*/  FSETP.NAN.AND P2, PT, R6, R6, PT ;  /* 0x000000060600720b */ /* 0x000fe40003f48000 */
[----:B------:R-:W-:-:S02]  /*1520*/  FSETP.GEU.AND P1, PT, R13, R5, PT ;  /* 0x000000050d00720b */ /* 0x000fc40003f2e000 */
[----:B------:R-:W-:Y:S02]  /*1530*/  FSETP.GEU.AND P4, PT, R14, R6, PT ;  /* 0x000000060e00720b */ /* 0x000fe40003f8e000 */
[----:B------:R-:W-:-:S03]  /*1540*/  FSETP.GEU.AND P5, PT, R15, R7, PT ;  /* 0x000000070f00720b */ /* 0x000fc60003fae000 */
[----:B------:R-:W-:Y:S02]  /*1550*/  @!P0 SEL R5, R5, R13, !P1 ;  /* 0x0000000d05058207 */ /* 0x000fe40004800000 */
[----:B------:R-:W-:Y:S02]  /*1560*/  @!P3 SEL R7, R7, R15, !P5 ;  /* 0x0000000f0707b207 */ /* 0x000fe40006800000 */
[----:B------:R-:W-:Y:S02]  /*1570*/  @!P2 SEL R6, R6, R14, !P4 ;  /* 0x0000000e0606a207 */ /* 0x000fe40006000000 */
[----:B------:R-:W-:Y:S01]  /*1580*/  LOP3.LUT R16, R24, 0x7f, RZ, 0xc0, !PT ;  /* 0x0000007f18107812 */ /* 0x000fe200078ec0ff */
[----:B------:R-:W-:Y:S04]  /*1590*/  STS [R3], R4 ;  /* 0x0000000403007388 */ /* 0x000fe80000000800 */
[----:B------:R-:W-:Y:S01]  /*15a0*/  STS [R3+0x4], R5 ;  /* 0x0000040503007388 */ /* 0x000fe20000000800 */
[----:B------:R-:W-:-:S03]  /*15b0*/  LOP3.LUT R17, R16, 0x80, RZ, 0xfc, !PT ;  /* 0x0000008010117812 */ /* 0x000fc600078efcff */
[----:B------:R-:W-:Y:S01]  /*15c0*/  STS [R3+0x8], R6 ;  /* 0x0000080603007388 */ /* 0x000fe20000000800 */
[----:B------:R-:W-:-:S03]  /*15d0*/  LOP3.LUT R25, R16, 0x100, RZ, 0xfc, !PT ;  /* 0x0000010010197812 */ /* 0x000fc600078efcff */
[----:B------:R3:W-:Y:S01]  /*15e0*/  STS [R3+0xc], R7 ;  /* 0x00000c0703007388 */ /* 0x0007e20000000800 */
[----:B------:R-:W-:Y:S02]  /*15f0*/  LOP3.LUT R26, R16, 0x180, RZ, 0xfc, !PT ;  /* 0x00000180101a7812 */ /* 0x000fe400078efcff */
[----:B------:R-:W-:Y:S02]  /*1600*/  SHF.R.U32.HI R30, RZ, 0x3, R24 ;  /* 0x00000003ff1e7819 */ /* 0x000fe40000011618 */
[----:B------:R-:W-:Y:S02]  /*1610*/  SHF.R.U32.HI R24, RZ, 0x3, R17 ;  /* 0x00000003ff187819 */ /* 0x000fe40000011611 */
[----:B------:R-:W-:Y:S02]  /*1620*/  SHF.R.U32.HI R25, RZ, 0x3, R25 ;  /* 0x00000003ff197819 */ /* 0x000fe40000011619 */
[----:B------:R-:W-:Y:S02]  /*1630*/  SHF.R.U32.HI R27, RZ, 0x3, R26 ;  /* 0x00000003ff1b7819 */ /* 0x000fe4000001161a */
[----:B------:R-:W-:-:S02]  /*1640*/  LOP3.LUT R17, R30, 0xc, RZ, 0xc0, !PT ;  /* 0x0000000c1e117812 */ /* 0x000fc400078ec0ff */
[----:B------:R-:W-:Y:S02]  /*1650*/  LOP3.LUT R24, R24, 0x1c, RZ, 0xc0, !PT ;  /* 0x0000001c18187812 */ /* 0x000fe400078ec0ff */
[----:B------:R-:W-:Y:S02]  /*1660*/  LOP3.LUT R26, R25, 0x2c, RZ, 0xc0, !PT ;  /* 0x0000002c191a7812 */ /* 0x000fe400078ec0ff */
[----:B-1----:R-:W-:Y:S01]  /*1670*/  LOP3.LUT R28, R27, 0x3c, RZ, 0xc0, !PT ;  /* 0x0000003c1b1c7812 */ /* 0x002fe200078ec0ff */
[----:B------:R-:W-:Y:S02]  /*1680*/  VIADD R17, R17, UR5 ;  /* 0x0000000511117c36 */ /* 0x000fe40008000000 */
[----:B------:R-:W-:Y:S02]  /*1690*/  VIADD R25, R24, UR5 ;  /* 0x0000000518197c36 */ /* 0x000fe40008000000 */
[----:B------:R-:W-:Y:S02]  /*16a0*/  VIADD R27, R26, UR5 ;  /* 0x000000051a1b7c36 */ /* 0x000fe40008000000 */
[----:B------:R-:W-:-:S02]  /*16b0*/  VIADD R29, R28, UR5 ;  /* 0x000000051c1d7c36 */ /* 0x000fc40008000000 */
[C---:B------:R-:W-:Y:S02]  /*16c0*/  IMAD R17, R16.reuse, 0x4, R17 ;  /* 0x0000000410117824 */ /* 0x040fe400078e0211 */
[C---:B------:R-:W-:Y:S02]  /*16d0*/  IMAD R26, R16.reuse, 0x4, R25 ;  /* 0x00000004101a7824 */ /* 0x040fe400078e0219 */
[C---:B------:R-:W-:Y:S02]  /*16e0*/  IMAD R27, R16.reuse, 0x4, R27 ;  /* 0x00000004101b7824 */ /* 0x040fe400078e021b */
[----:B------:R-:W-:Y:S01]  /*16f0*/  IMAD R16, R16, 0x4, R29 ;  /* 0x0000000410107824 */ /* 0x000fe200078e021d */
[----:B------:R-:W-:-:S04]  /*1700*/  SHF.R.U32.HI R24, RZ, 0x5, R0 ;  /* 0x00000005ff187819 */ /* 0x000fc80000011600 */
[----:B------:R-:W-:-:S04]  /*1710*/  SGXT.U32 R24, R24, 0x2 ;  /* 0x000000021818781a */ /* 0x000fc80000000000 */
[----:B------:R-:W-:Y:S01]  /*1720*/  LOP3.LUT R25, R24, UR4, RZ, 0xfc, !PT ;  /* 0x0000000418197c12 */ /* 0x000fe2000f8efcff */
[----:B------:R-:W-:Y:S01]  /*1730*/  IMAD.MOV.U32 R24, RZ, RZ, RZ ;  /* 0x000000ffff187224 */ /* 0x000fe200078e00ff */
[----:B------:R-:W-:-:S03]  /*1740*/  LOP3.LUT R0, R2, 0x1f, R0, 0xf8, !PT ;  /* 0x0000001f02007812 */ /* 0x000fc600078ef800 */
[C---:B------:R-:W-:Y:S01]  /*1750*/  IMAD.HI R2, R25.reuse, -0x779bd671, R24 ;  /* 0x8864298f19027827 */ /* 0x040fe200078e0218 */
[----:B------:R-:W-:-:S03]  /*1760*/  LOP3.LUT R19, R25, 0x4, RZ, 0xfc, !PT ;  /* 0x0000000419137812 */ /* 0x000fc600078efcff */
[----:B------:R-:W-:Y:S01]  /*1770*/  IMAD.MOV.U32 R18, RZ, RZ, RZ ;  /* 0x000000ffff127224 */ /* 0x000fe200078e00ff */
[----:B------:R-:W-:-:S03]  /*1780*/  SHF.R.U32.HI R29, RZ, 0x1f, R2 ;  /* 0x0000001fff1d7819 */ /* 0x000fc60000011602 */
[----:B------:R-:W-:Y:S01]  /*1790*/  IMAD.HI R12, R19, -0x779bd671, R18 ;  /* 0x8864298f130c7827 */ /* 0x000fe200078e0212 */
[----:B------:R-:W-:-:S04]  /*17a0*/  LEA.HI.SX32 R29, R2, R29, 0x17 ;  /* 0x0000001d021d7211 */ /* 0x000fc800078fbaff */
[----:B------:R-:W-:Y:S01]  /*17b0*/  SHF.R.U32.HI R13, RZ, 0x1f, R12 ;  /* 0x0000001fff0d7819 */ /* 0x000fe2000001160c */
[----:B------:R-:W-:-:S03]  /*17c0*/  IMAD R31, R29, -0x3c1, R25 ;  /* 0xfffffc3f1d1f7824 */ /* 0x000fc600078e0219 */
[----:B------:R-:W-:Y:S01]  /*17d0*/  LEA.HI.SX32 R18, R12, R13, 0x17 ;  /* 0x0000000d0c127211 */ /* 0x000fe200078fbaff */
[----:B------:R-:W-:Y:S01]  /*17e0*/  IMAD R2, R0, 0x3c1, R31 ;  /* 0x000003c100027824 */ /* 0x000fe200078e021f */
[C---:B------:R-:W-:Y:S01]  /*17f0*/  LOP3.LUT R13, R25.reuse, 0x8, RZ, 0xfc, !PT ;  /* 0x00000008190d7812 */ /* 0x040fe200078efcff */
[----:B------:R-:W-:Y:S01]  /*1800*/  IMAD.MOV.U32 R12, RZ, RZ, RZ ;  /* 0x000000ffff0c7224 */ /* 0x000fe200078e00ff */
[----:B------:R-:W-:Y:S01]  /*1810*/  LOP3.LUT R15, R25, 0x10, RZ, 0xfc, !PT ;  /* 0x00000010190f7812 */ /* 0x000fe200078efcff */
[----:B------:R-:W-:Y:S01]  /*1820*/  IMAD R2, R29, 0x168600, R2 ;  /* 0x001686001d027824 */ /* 0x000fe200078e0202 */
[----:B------:R-:W-:Y:S01]  /*1830*/  LOP3.LUT R29, R25, 0xc, RZ, 0xfc, !PT ;  /* 0x0000000c191d7812 */ /* 0x000fe200078efcff */
[----:B------:R-:W-:-:S04]  /*1840*/  IMAD.HI R12, R13, -0x779bd671, R12 ;  /* 0x8864298f0d0c7827 */ /* 0x000fc800078e020c */
[----:B------:R-:W-:Y:S02]  /*1850*/  IMAD.MOV.U32 R14, RZ, RZ, RZ ;  /* 0x000000ffff0e7224 */ /* 0x000fe400078e00ff */
[----:B------:R-:W-:Y:S01]  /*1860*/  IMAD.MOV.U32 R28, RZ, RZ, RZ ;  /* 0x000000ffff1c7224 */ /* 0x000fe200078e00ff */
[----:B---3--:R-:W-:Y:S01]  /*1870*/  LOP3.LUT R7, R25, 0x14, RZ, 0xfc, !PT ;  /* 0x0000001419077812 */ /* 0x008fe200078efcff */
[----:B------:R-:W-:Y:S01]  /*1880*/  IMAD.HI R5, R15, -0x779bd671, R14 ;  /* 0x8864298f0f057827 */ /* 0x000fe200078e020e */
[----:B------:R-:W-:-:S03]  /*1890*/  SHF.R.U32.HI R14, RZ, 0x1f, R12 ;  /* 0x0000001fff0e7819 */ /* 0x000fc6000001160c */
[----:B------:R-:W-:Y:S01]  /*18a0*/  IMAD.HI R4, R29, -0x779bd671, R28 ;  /* 0x8864298f1d047827 */ /* 0x000fe200078e021c */
[----:B------:R-:W-:Y:S01]  /*18b0*/  BAR.SYNC.DEFER_BLOCKING 0x0 ;  /* 0x0000000000007b1d */ /* 0x000fe20000010000 */
[----:B------:R-:W-:Y:S02]  /*18c0*/  ISETP.GE.AND P0, PT, R0, 0x400, PT ;  /* 0x000004000000780c */ /* 0x000fe40003f06270 */
[----:B------:R-:W-:Y:S01]  /*18d0*/  IMAD.MOV.U32 R6, RZ, RZ, RZ ;  /* 0x000000ffff067224 */ /* 0x000fe200078e00ff */
[----:B------:R-:W-:Y:S02]  /*18e0*/  LEA.HI.SX32 R12, R12, R14, 0x17 ;  /* 0x0000000e0c0c7211 */ /* 0x000fe400078fbaff */
[----:B------:R-:W-:Y:S01]  /*18f0*/  SHF.R.U32.HI R14, RZ, 0x1f, R5 ;  /* 0x0000001fff0e7819 */ /* 0x000fe20000011605 */
[----:B------:R-:W-:-:S03]  /*1900*/  IMAD.HI R6, R7, -0x779bd671, R6 ;  /* 0x8864298f07067827 */ /* 0x000fc600078e0206 */
[----:B------:R-:W-:Y:S02]  /*1910*/  LEA.HI.SX32 R14, R5, R14, 0x17 ;  /* 0x0000000e050e7211 */ /* 0x000fe400078fbaff */
[----:B------:R-:W-:-:S04]  /*1920*/  SHF.R.U32.HI R5, RZ, 0x1f, R6 ;  /* 0x0000001fff057819 */ /* 0x000fc80000011606 */
[----:B------:R-:W-:Y:S02]  /*1930*/  LEA.HI.SX32 R5, R6, R5, 0x17 ;  /* 0x0000000506057211 */ /* 0x000fe400078fbaff */
[----:B------:R-:W-:Y:S01]  /*1940*/  ISETP.LT.AND P6, PT, R19, 0xf04, !P0 ;  /* 0x00000f041300780c */ /* 0x000fe200047c1270 */
[----:B------:R-:W-:-:S04]  /*1950*/  IMAD R19, R18, -0x3c1, R19 ;  /* 0xfffffc3f12137824 */ /* 0x000fc800078e0213 */
[----:B------:R-:W-:Y:S01]  /*1960*/  IMAD R18, R18, 0x168600, R19 ;  /* 0x0016860012127824 */ /* 0x000fe200078e0213 */
[-C--:B--2---:R-:W-:Y:S02]  /*1970*/  FSETP.NAN.AND P1, PT, R20, R20.reuse, PT ;  /* 0x000000141400720b */ /* 0x084fe40003f28000 */
[----:B------:R-:W-:Y:S02]  /*1980*/  FSETP.GEU.AND P3, PT, R8, R20, PT ;  /* 0x000000140800720b */ /* 0x000fe40003f6e000 */
[-C--:B------:R-:W-:Y:S02]  /*1990*/  FSETP.NAN.AND P2, PT, R21, R21.reuse, PT ;  /* 0x000000151500720b */ /* 0x080fe40003f48000 */
[----:B------:R-:W-:-:S07]  /*19a0*/  FSETP.GEU.AND P4, PT, R9, R21, PT ;  /* 0x000000150900720b */ /* 0x000fce0003f8e000 */
[----:B------:R-:W-:Y:S02]  /*19b0*/  @!P1 SEL R20, R20, R8, !P3 ;  /* 0x0000000814149207 */ /* 0x000fe40005800000 */
[-C--:B------:R-:W-:Y:S01]  /*19c0*/  FSETP.NAN.AND P3, PT, R22, R22.reuse, PT ;  /* 0x000000161600720b */ /* 0x080fe20003f68000 */
[----:B------:R-:W-:Y:S01]  /*19d0*/  LDS R8, [R16+0x600] ;  /* 0x0006000010087984 */ /* 0x000fe20000000800 */
[----:B------:R-:W-:Y:S02]  /*19e0*/  FSETP.NAN.AND P1, PT, R23, R23, PT ;  /* 0x000000171700720b */ /* 0x000fe40003f28000 */
[----:B------:R-:W-:Y:S02]  /*19f0*/  @!P2 SEL R21, R21, R9, !P4 ;  /* 0x000000091515a207 */ /* 0x000fe40006000000 */
[----:B------:R-:W-:Y:S01]  /*1a00*/  FSETP.GEU.AND P2, PT, R10, R22, PT ;  /* 0x000000160a00720b */ /* 0x000fe20003f4e000 */
[----:B------:R-:W-:Y:S01]  /*1a10*/  LDS R9, [R27+0x400] ;  /* 0x000400001b097984 */ /* 0x000fe20000000800 */
[----:B------:R-:W-:-:S05]  /*1a20*/  FSETP.GEU.AND P4, PT, R11, R23, PT ;  /* 0x000000170b00720b */ /* 0x000fca0003f8e000 */
[----:B------:R-:W-:Y:S02]  /*1a30*/  @!P3 SEL R22, R22, R10, !P2 ;  /* 0x0000000a1616b207 */ /* 0x000fe40005000000 */
[----:B------:R-:W-:Y:S01]  /*1a40*/  @!P1 SEL R23, R23, R11, !P4 ;  /* 0x0000000b17179207 */ /* 0x000fe20006000000 */
[----:B------:R-:W-:Y:S04]  /*1a50*/  LDS R10, [R26+0x200] ;  /* 0x000200001a0a7984 */ /* 0x000fe80000000800 */
[----:B------:R-:W1:Y:S01]  /*1a60*/  LDS R11, [R17] ;  /* 0x00000000110b7984 */ /* 0x000e620000000800 */
[----:B------:R-:W-:Y:S06]  /*1a70*/  BAR.SYNC.DEFER_BLOCKING 0x0 ;  /* 0x0000000000007b1d */ /* 0x000fec0000010000 */
[----:B------:R-:W-:Y:S04]  /*1a80*/  STS [R3], R20 ;  /* 0x0000001403007388 */ /* 0x000fe80000000800 */
[----:B------:R-:W-:Y:S04]  /*1a90*/  STS [R3+0x4], R21 ;  /* 0x0000041503007388 */ /* 0x000fe80000000800 */
[----:B------:R-:W-:Y:S04]  /*1aa0*/  STS [R3+0x8], R22 ;  /* 0x0000081603007388 */ /* 0x000fe80000000800 */
[----:B------:R2:W-:Y:S01]  /*1ab0*/  STS [R3+0xc], R23 ;  /* 0x00000c1703007388 */ /* 0x0005e20000000800 */
[----:B------:R-:W-:Y:S08]  /*1ac0*/  BAR.SYNC.DEFER_BLOCKING 0x0 ;  /* 0x0000000000007b1d */ /* 0x000ff00000010000 */
[----:B--2---:R-:W2:Y:S01]  /*1ad0*/  LDC.64 R22, c[0x0][0x218] ;  /* 0x00008600ff167b82 */ /* 0x004ea20000000a00 */
[----:B------:R-:W-:Y:S01]  /*1ae0*/  LOP3.LUT R21, R25, 0x18, RZ, 0xfc, !PT ;  /* 0x0000001819157812 */ /* 0x000fe200078efcff */
[----:B------:R-:W-:Y:S01]  /*1af0*/  IMAD.MOV.U32 R20, RZ, RZ, RZ ;  /* 0x000000ffff147224 */ /* 0x000fe200078e00ff */
[----:B------:R-:W-:-:S02]  /*1b00*/  SHF.R.U32.HI R3, RZ, 0x1f, R4 ;  /* 0x0000001fff037819 */ /* 0x000fc40000011604 */
[----:B------:R-:W-:Y:S02]  /*1b10*/  ISETP.LT.AND P3, PT, R25, 0xf04, !P0 ;  /* 0x00000f041900780c */ /* 0x000fe40004761270 */
[----:B------:R-:W-:Y:S01]  /*1b20*/  LEA.HI.SX32 R4, R4, R3, 0x17 ;  /* 0x0000000304047211 */ /* 0x000fe200078fbaff */
[----:B------:R-:W3:Y:S04]  /*1b30*/  LDS R17, [R17] ;  /* 0x0000000011117984 */ /* 0x000ee80000000800 */
[----:B------:R-:W4:Y:S04]  /*1b40*/  LDS R26, [R26+0x200] ;  /* 0x000200001a1a7984 */ /* 0x000f280000000800 */
[----:B------:R-:W5:Y:S01]  /*1b50*/  LDS R27, [R27+0x400] ;  /* 0x000400001b1b7984 */ /* 0x000f620000000800 */
[----:B------:R-:W-:-:S04]  /*1b60*/  IMAD.HI R3, R21, -0x779bd671, R20 ;  /* 0x8864298f15037827 */ /* 0x000fc800078e0214 */
[----:B--2---:R-:W-:Y:S01]  /*1b70*/  IMAD.WIDE R30, R2, 0x4, R22 ;  /* 0x00000004021e7825 */ /* 0x004fe200078e0216 */
[----:B------:R-:W-:Y:S02]  /*1b80*/  SHF.R.U32.HI R6, RZ, 0x1f, R3 ;  /* 0x0000001fff067819 */ /* 0x000fe40000011603 */
[----:B------:R-:W-:Y:S01]  /*1b90*/  ISETP.LT.AND P1, PT, R13, 0xf04, !P0 ;  /* 0x00000f040d00780c */ /* 0x000fe20004721270 */
[----:B------:R-:W-:Y:S01]  /*1ba0*/  IMAD R28, R4, -0x3c1, R29 ;  /* 0xfffffc3f041c7824 */ /* 0x000fe200078e021d */
[----:B------:R-:W-:Y:S01]  /*1bb0*/  LEA.HI.SX32 R6, R3, R6, 0x17 ;  /* 0x0000000603067211 */ /* 0x000fe200078fbaff */
[----:B------:R-:W-:Y:S01]  /*1bc0*/  IMAD R13, R12, -0x3c1, R13 ;  /* 0xfffffc3f0c0d7824 */ /* 0x000fe200078e020d */
[----:B-1----:R1:W-:Y:S01]  /*1bd0*/  @P3 STG.E desc[UR8][R30.64], R11 ;  /* 0x0000000b1e003986 */ /* 0x0023e2000c101908 */
[----:B------:R-:W-:Y:S01]  /*1be0*/  ISETP.LT.AND P3, PT, R15, 0xf04, !P0 ;  /* 0x00000f040f00780c */ /* 0x000fe20004761270 */
[----:B------:R-:W-:Y:S01]  /*1bf0*/  IMAD R28, R4, 0x168600, R28 ;  /* 0x00168600041c7824 */ /* 0x000fe200078e021c */
[----:B------:R-:W-:Y:S01]  /*1c00*/  ISETP.LT.AND P5, PT, R21, 0xf04, !P0 ;  /* 0x00000f041500780c */ /* 0x000fe200047a1270 */
[----:B------:R-:W-:-:S02]  /*1c10*/  IMAD R15, R14, -0x3c1, R15 ;  /* 0xfffffc3f0e0f7824 */ /* 0x000fc400078e020f */
[----:B------:R-:W-:Y:S01]  /*1c20*/  IMAD R4, R5, -0x3c1, R7 ;  /* 0xfffffc3f05047824 */ /* 0x000fe200078e0207 */
[----:B------:R-:W-:Y:S01]  /*1c30*/  ISETP.LT.AND P2, PT, R29, 0xf04, !P0 ;  /* 0x00000f041d00780c */ /* 0x000fe20004741270 */
[----:B------:R-:W-:Y:S01]  /*1c40*/  IMAD R13, R12, 0x168600, R13 ;  /* 0x001686000c0d7824 */ /* 0x000fe200078e020d */
[----:B------:R-:W-:Y:S01]  /*1c50*/  LOP3.LUT R25, R25, 0x1c, RZ, 0xfc, !PT ;  /* 0x0000001c19197812 */ /* 0x000fe200078efcff */
[----:B------:R-:W-:Y:S01]  /*1c60*/  IMAD R21, R6, -0x3c1, R21 ;  /* 0xfffffc3f06157824 */ /* 0x000fe200078e0215 */
[----:B------:R-:W-:Y:S01]  /*1c70*/  ISETP.LT.AND P4, PT, R7, 0xf04, !P0 ;  /* 0x00000f040700780c */ /* 0x000fe20004781270 */
[----:B------:R-:W-:Y:S02]  /*1c80*/  IMAD R3, R0, 0x3c1, R18 ;  /* 0x000003c100037824 */ /* 0x000fe400078e0212 */
[----:B------:R-:W-:Y:S02]  /*1c90*/  IMAD R15, R14, 0x168600, R15 ;  /* 0x001686000e0f7824 */ /* 0x000fe400078e020f */
[----:B-1----:R-:W-:Y:S01]  /*1ca0*/  IMAD R11, R5, 0x168600, R4 ;  /* 0x00168600050b7824 */ /* 0x002fe200078e0204 */
[----:B------:R-:W-:Y:S01]  /*1cb0*/  ISETP.LT.AND P0, PT, R25, 0xf04, !P0 ;  /* 0x00000f041900780c */ /* 0x000fe20004701270 */
[----:B------:R-:W-:-:S02]  /*1cc0*/  IMAD R21, R6, 0x168600, R21 ;  /* 0x0016860006157824 */ /* 0x000fc400078e0215 */
[C---:B------:R-:W-:Y:S02]  /*1cd0*/  IMAD R5, R0.reuse, 0x3c1, R13 ;  /* 0x000003c100057824 */ /* 0x040fe400078e020d */
[----:B------:R-:W-:Y:S02]  /*1ce0*/  IMAD R7, R0, 0x3c1, R28 ;  /* 0x000003c100077824 */ /* 0x000fe400078e021c */
[----:B------:R-:W-:-:S04]  /*1cf0*/  IMAD.WIDE R2, R3, 0x4, R22 ;  /* 0x0000000403027825 */ /* 0x000fc800078e0216 */
[C---:B------:R-:W-:Y:S02]  /*1d00*/  IMAD R13, R0.reuse, 0x3c1, R15 ;  /* 0x000003c1000d7824 */ /* 0x040fe400078e020f */
[C---:B------:R-:W-:Y:S02]  /*1d10*/  IMAD R11, R0.reuse, 0x3c1, R11 ;  /* 0x000003c1000b7824 */ /* 0x040fe400078e020b */
[----:B------:R-:W-:Y:S02]  /*1d20*/  IMAD R21, R0, 0x3c1, R21 ;  /* 0x000003c100157824 */ /* 0x000fe400078e0215 */
[--C-:B------:R-:W-:Y:S01]  /*1d30*/  IMAD.WIDE R4, R5, 0x4, R22.reuse ;  /* 0x0000000405047825 */ /* 0x100fe200078e0216 */
[----:B------:R1:W-:Y:S03]  /*1d40*/  @P6 STG.E desc[UR8][R2.64], R10 ;  /* 0x0000000a02006986 */ /* 0x0003e6000c101908 */
[--C-:B------:R-:W-:Y:S01]  /*1d50*/  IMAD.WIDE R6, R7, 0x4, R22.reuse ;  /* 0x0000000407067825 */ /* 0x100fe200078e0216 */
[----:B------:R2:W-:Y:S03]  /*1d60*/  @P1 STG.E desc[UR8][R4.64], R9 ;  /* 0x0000000904001986 */ /* 0x0005e6000c101908 */
[--C-:B------:R-:W-:Y:S01]  /*1d70*/  IMAD.WIDE R12, R13, 0x4, R22.reuse ;  /* 0x000000040d0c7825 */ /* 0x100fe200078e0216 */
[----:B------:R2:W-:Y:S03]  /*1d80*/  @P2 STG.E desc[UR8][R6.64], R8 ;  /* 0x0000000806002986 */ /* 0x0005e6000c101908 */
[--C-:B------:R-:W-:Y:S01]  /*1d90*/  IMAD.WIDE R14, R11, 0x4, R22.reuse ;  /* 0x000000040b0e7825 */ /* 0x100fe200078e0216 */
[----:B---3--:R2:W-:Y:S03]  /*1da0*/  @P3 STG.E desc[UR8][R12.64], R17 ;  /* 0x000000110c003986 */ /* 0x0085e6000c101908 */
[----:B-1----:R-:W-:Y:S01]  /*1db0*/  IMAD.WIDE R2, R21, 0x4, R22 ;  /* 0x0000000415027825 */ /* 0x002fe200078e0216 */
[----:B----4-:R2:W-:Y:S04]  /*1dc0*/  @P4 STG.E desc[UR8][R14.64], R26 ;  /* 0x0000001a0e004986 */ /* 0x0105e8000c101908 */
[----:B-----5:R2:W-:Y:S01]  /*1dd0*/  @P5 STG.E desc[UR8][R2.64], R27 ;  /* 0x0000001b02005986 */ /* 0x0205e2000c101908 */
[----:B------:R-:W-:Y:S05]  /*1de0*/  @!P0 EXIT ;  /* 0x000000000000894d */ /* 0x000fea0003800000 */
[----:B--2---:R-:W0:Y:S01]  /*1df0*/  LDS R5, [R16+0x600] ;  /* 0x0006000010057984 */ /* 0x004e220000000800 */
[----:B------:R-:W-:-:S04]  /*1e00*/  IMAD.MOV.U32 R24, RZ, RZ, RZ ;  /* 0x000000ffff187224 */ /* 0x000fc800078e00ff */
[----:B------:R-:W-:-:S05]  /*1e10*/  IMAD.HI R2, R25, -0x779bd671, R24 ;  /* 0x8864298f19027827 */ /* 0x000fca00078e0218 */
[----:B------:R-:W-:-:S04]  /*1e20*/  SHF.R.U32.HI R3, RZ, 0x1f, R2 ;  /* 0x0000001fff037819 */ /* 0x000fc80000011602 */
[----:B------:R-:W-:-:S05]  /*1e30*/  LEA.HI.SX32 R3, R2, R3, 0x17 ;  /* 0x0000000302037211 */ /* 0x000fca00078fbaff */
[----:B------:R-:W-:-:S04]  /*1e40*/  IMAD R24, R3, -0x3c1, R25 ;  /* 0xfffffc3f03187824 */ /* 0x000fc800078e0219 */
[----:B------:R-:W-:-:S04]  /*1e50*/  IMAD R3, R3, 0x168600, R24 ;  /* 0x0016860003037824 */ /* 0x000fc800078e0218 */
[----:B------:R-:W-:-:S04]  /*1e60*/  IMAD R3, R0, 0x3c1, R3 ;  /* 0x000003c100037824 */ /* 0x000fc800078e0203 */
[----:B------:R-:W-:-:S05]  /*1e70*/  IMAD.WIDE R22, R3, 0x4, R22 ;  /* 0x0000000403167825 */ /* 0x000fca00078e0216 */
[----:B0-----:R-:W-:Y:S01]  /*1e80*/  STG.E desc[UR8][R22.64], R5 ;  /* 0x0000000516007986 */ /* 0x001fe2000c101908 */
[----:B------:R-:W-:Y:S05]  /*1e90*/  EXIT ;  /* 0x000000000000794d */ /* 0x000fea0003800000 */
.L_x_0:
[----:B------:R-:W-:-:S00]  /*1ea0*/  BRA `(.L_x_0) ;  /* 0xfffffffc00fc7947 */ /* 0x000fc0000383ffff */
[----:B------:R-:W-:-:S00]  /*1eb0*/  NOP ;  /* 0x0000000000007918 */ /* 0x000fc00000000000 */
        /* <DEDUP_REMOVED lines=12> */
.L_x_1:


//--------------------- .nv.shared.triton_poi_fused_max_pool2d_with_indices_8 --------------------------
	.section	.nv.shared.triton_poi_fused_max_pool2d_with_indices_8,"aw",@nobits
	.sectionflags	@""
	.align	16
	.zero		1024


//--------------------- .nv.constant0.triton_poi_fused_max_pool2d_with_indices_8 --------------------------
	.section	.nv.constant0.triton_poi_fused_max_pool2d_with_indices_8,"a",@progbits
	.sectionflags	@""
	.align	4
.nv.constant0.triton_poi_fused_max_pool2d_with_indices_8:
	.zero		552
